//
// Generated by NVIDIA NVVM Compiler
//
// Compiler Build ID: CL-36424714
// Cuda compilation tools, release 13.0, V13.0.88
// Based on NVVM 20.0.0
//

.version 9.0
.target sm_100
.address_size 64

	// .globl	vector_add

.visible .entry vector_add(
	.param .u64 .ptr .align 1 vector_add_param_0,
	.param .u64 .ptr .align 1 vector_add_param_1,
	.param .u64 .ptr .align 1 vector_add_param_2,
	.param .u32 vector_add_param_3
)
{
	.reg .b32 	%r<2>;
	.reg .b32 	%f<4>;
	.reg .b64 	%rd<11>;

	ld.param.u64 	%rd1, [vector_add_param_0];
	ld.param.u64 	%rd2, [vector_add_param_1];
	ld.param.u64 	%rd3, [vector_add_param_2];
	ld.param.u32 	%r1, [vector_add_param_3];
	cvta.to.global.u64 	%rd4, %rd3;
	cvta.to.global.u64 	%rd5, %rd2;
	cvta.to.global.u64 	%rd6, %rd1;
	mul.wide.s32 	%rd7, %r1, 4;
	add.s64 	%rd8, %rd6, %rd7;
	ld.global.f32 	%f1, [%rd8];
	add.s64 	%rd9, %rd5, %rd7;
	ld.global.f32 	%f2, [%rd9];
	add.f32 	%f3, %f1, %f2;
	add.s64 	%rd10, %rd4, %rd7;
	st.global.f32 	[%rd10], %f3;
	ret;

}


// ===== COMPILED SASS (sm_100) =====

	.target	sm_100

	.elftype	@"ET_EXEC"


//--------------------- .note.nv.tkinfo           --------------------------
	.section	.note.nv.tkinfo,"",@"SHT_NOTE"
	.sectionflags	@"SHF_NOTE_NV_TKINFO"
	.tkinfo
        /*0018*/ 	.word	0x00000002
        /*0030*/ 	.string	""
        /*0030*/ 	.string	"ptxas"
        /*0030*/ 	.string	"Cuda compilation tools, release 13.0, V13.0.88"
        /*0030*/ 	.string	"Build cuda_13.0.r13.0/compiler.36424714_0"
        /*0030*/ 	.string	"-arch sm_100 -m 64 "



//--------------------- .note.nv.cuinfo           --------------------------
	.section	.note.nv.cuinfo,"",@"SHT_NOTE"
	.sectionflags	@"SHF_NOTE_NV_CUINFO"
        /*0018*/ 	.short	0x0002
        /*001a*/ 	.short	0x0064
        /*001c*/ 	.short	0x0082
	.zero		2


//--------------------- .nv.info                  --------------------------
	.section	.nv.info,"",@"SHT_CUDA_INFO"
	.align	4


	//----- nvinfo : EIATTR_REGCOUNT
	.align		4
        /*0000*/ 	.byte	0x04, 0x2f
        /*0002*/ 	.short	(.L_1 - .L_0)
	.align		4
.L_0:
        /*0004*/ 	.word	index@(vector_add)
        /*0008*/ 	.word	0x0000000c


	//----- nvinfo : EIATTR_FRAME_SIZE
	.align		4
.L_1:
        /*000c*/ 	.byte	0x04, 0x11
        /*000e*/ 	.short	(.L_3 - .L_2)
	.align		4
.L_2:
        /*0010*/ 	.word	index@(vector_add)
        /*0014*/ 	.word	0x00000000


	//----- nvinfo : EIATTR_MIN_STACK_SIZE
	.align		4
.L_3:
        /*0018*/ 	.byte	0x04, 0x12
        /*001a*/ 	.short	(.L_5 - .L_4)
	.align		4
.L_4:
        /*001c*/ 	.word	index@(vector_add)
        /*0020*/ 	.word	0x00000000
.L_5:


//--------------------- .nv.compat                --------------------------
	.section	.nv.compat,"",@"SHT_CUDA_COMPAT_INFO"
	.align	4
        /*0000*/ 	.byte	0x02, 0x09, 0x00, 0x00, 0x02, 0x02, 0x01, 0x00, 0x02, 0x05, 0x05, 0x00, 0x03, 0x07, 0x01, 0x01
        /*0010*/ 	.byte	0x02, 0x03, 0x00, 0x00, 0x02, 0x06, 0x01, 0x00, 0x04, 0x0b, 0x08, 0x00, 0x09, 0x00, 0x00, 0x00
        /*0020*/ 	.byte	0x00, 0x00, 0x00, 0x00


//--------------------- .nv.info.vector_add       --------------------------
	.section	.nv.info.vector_add,"",@"SHT_CUDA_INFO"
	.sectionflags	@""
	.align	4


	//----- nvinfo : EIATTR_CUDA_API_VERSION
	.align		4
        /*0000*/ 	.byte	0x04, 0x37
        /*0002*/ 	.short	(.L_7 - .L_6)
.L_6:
        /*0004*/ 	.word	0x00000082


	//----- nvinfo : EIATTR_KPARAM_INFO
	.align		4
.L_7:
        /*0008*/ 	.byte	0x04, 0x17
        /*000a*/ 	.short	(.L_9 - .L_8)
.L_8:
        /*000c*/ 	.word	0x00000000
        /*0010*/ 	.short	0x0003
        /*0012*/ 	.short	0x0018
        /*0014*/ 	.byte	0x00, 0xf0, 0x11, 0x00


	//----- nvinfo : EIATTR_KPARAM_INFO
	.align		4
.L_9:
        /*0018*/ 	.byte	0x04, 0x17
        /*001a*/ 	.short	(.L_11 - .L_10)
.L_10:
        /*001c*/ 	.word	0x00000000
        /*0020*/ 	.short	0x0002
        /*0022*/ 	.short	0x0010
        /*0024*/ 	.byte	0x00, 0xf5, 0x21, 0x00


	//----- nvinfo : EIATTR_KPARAM_INFO
	.align		4
.L_11:
        /*0028*/ 	.byte	0x04, 0x17
        /*002a*/ 	.short	(.L_13 - .L_12)
.L_12:
        /*002c*/ 	.word	0x00000000
        /*0030*/ 	.short	0x0001
        /*0032*/ 	.short	0x0008
        /*0034*/ 	.byte	0x00, 0xf5, 0x21, 0x00


	//----- nvinfo : EIATTR_KPARAM_INFO
	.align		4
.L_13:
        /*0038*/ 	.byte	0x04, 0x17
        /*003a*/ 	.short	(.L_15 - .L_14)
.L_14:
        /*003c*/ 	.word	0x00000000
        /*0040*/ 	.short	0x0000
        /*0042*/ 	.short	0x0000
        /*0044*/ 	.byte	0x00, 0xf5, 0x21, 0x00


	//----- nvinfo : EIATTR_SPARSE_MMA_MASK
	.align		4
.L_15:
        /*0048*/ 	.byte	0x03, 0x50
        /*004a*/ 	.short	0x0000


	//----- nvinfo : EIATTR_MAXREG_COUNT
	.align		4
        /*004c*/ 	.byte	0x03, 0x1b
        /*004e*/ 	.short	0x00ff


	//----- nvinfo : EIATTR_MERCURY_ISA_VERSION
	.align		4
        /*0050*/ 	.byte	0x03, 0x5f
        /*0052*/ 	.short	0x0101


	//----- nvinfo : EIATTR_VRC_CTA_INIT_COUNT
	.align		4
        /*0054*/ 	.byte	0x02, 0x4a
	.zero		1
	.zero		1


	//----- nvinfo : EIATTR_EXIT_INSTR_OFFSETS
	.align		4
        /*0058*/ 	.byte	0x04, 0x1c
        /*005a*/ 	.short	(.L_17 - .L_16)


	//   ....[0]....
.L_16:
        /*005c*/ 	.word	0x000000d0


	//----- nvinfo : EIATTR_CBANK_PARAM_SIZE
	.align		4
.L_17:
        /*0060*/ 	.byte	0x03, 0x19
        /*0062*/ 	.short	0x001c


	//----- nvinfo : EIATTR_PARAM_CBANK
	.align		4
        /*0064*/ 	.byte	0x04, 0x0a
        /*0066*/ 	.short	(.L_19 - .L_18)
	.align		4
.L_18:
        /*0068*/ 	.word	index@(.nv.constant0.vector_add)
        /*006c*/ 	.short	0x0380
        /*006e*/ 	.short	0x001c


	//----- nvinfo : EIATTR_SW_WAR
	.align		4
.L_19:
        /*0070*/ 	.byte	0x04, 0x36
        /*0072*/ 	.short	(.L_21 - .L_20)
.L_20:
        /*0074*/ 	.word	0x00000008
.L_21:


//--------------------- .nv.callgraph             --------------------------
	.section	.nv.callgraph,"",@"SHT_CUDA_CALLGRAPH"
	.align	4
	.sectionentsize	8
	.align		4
        /*0000*/ 	.word	0x00000000
	.align		4
        /*0004*/ 	.word	0xffffffff
	.align		4
        /*0008*/ 	.word	0x00000000
	.align		4
        /*000c*/ 	.word	0xfffffffe
	.align		4
        /*0010*/ 	.word	0x00000000
	.align		4
        /*0014*/ 	.word	0xfffffffd
	.align		4
        /*0018*/ 	.word	0x00000000
	.align		4
        /*001c*/ 	.word	0xfffffffc


//--------------------- .text.vector_add          --------------------------
	.section	.text.vector_add,"ax",@progbits
	.align	128
        .global         vector_add
        .type           vector_add,@function
        .size           vector_add,(.L_x_1 - vector_add)
        .other          vector_add,@"STO_CUDA_ENTRY STV_DEFAULT"
vector_add:
.text.vector_add:
[----:B------:R-:W-:Y:S08]  /*0000*/  LDC R1, c[0x0][0x37c] ;  /* 0x0000df00ff017b82 */ /* 0x000ff00000000800 */
[----:B------:R-:W0:Y:S01]  /*0010*/  LDC R9, c[0x0][0x398] ;  /* 0x0000e600ff097b82 */ /* 0x000e220000000800 */
[----:B------:R-:W1:Y:S07]  /*0020*/  LDCU.64 UR4, c[0x0][0x358] ;  /* 0x00006b00ff0477ac */ /* 0x000e6e0008000a00 */
[----:B------:R-:W0:Y:S08]  /*0030*/  LDC.64 R2, c[0x0][0x380] ;  /* 0x0000e000ff027b82 */ /* 0x000e300000000a00 */
[----:B------:R-:W2:Y:S08]  /*0040*/  LDC.64 R4, c[0x0][0x388] ;  /* 0x0000e200ff047b82 */ /* 0x000eb00000000a00 */
[----:B------:R-:W3:Y:S01]  /*0050*/  LDC.64 R6, c[0x0][0x390] ;  /* 0x0000e400ff067b82 */ /* 0x000ee20000000a00 */
[----:B0-----:R-:W-:-:S06]  /*0060*/  IMAD.WIDE R2, R9, 0x4, R2 ;  /* 0x0000000409027825 */ /* 0x001fcc00078e0202 */
[----:B-1----:R-:W4:Y:S01]  /*0070*/  LDG.E R2, desc[UR4][R2.64] ;  /* 0x0000000402027981 */ /* 0x002f22000c1e1900 */
[----:B--2---:R-:W-:-:S06]  /*0080*/  IMAD.WIDE R4, R9, 0x4, R4 ;  /* 0x0000000409047825 */ /* 0x004fcc00078e0204 */
[----:B------:R-:W4:Y:S01]  /*0090*/  LDG.E R5, desc[UR4][R4.64] ;  /* 0x0000000404057981 */ /* 0x000f22000c1e1900 */
[----:B---3--:R-:W-:-:S04]  /*00a0*/  IMAD.WIDE R6, R9, 0x4, R6 ;  /* 0x0000000409067825 */ /* 0x008fc800078e0206 */
[----:B----4-:R-:W-:-:S05]  /*00b0*/  FADD R9, R2, R5 ;  /* 0x0000000502097221 */ /* 0x010fca0000000000 */
[----:B------:R-:W-:Y:S01]  /*00c0*/  STG.E desc[UR4][R6.64], R9 ;  /* 0x0000000906007986 */ /* 0x000fe2000c101904 */
[----:B------:R-:W-:Y:S05]  /*00d0*/  EXIT ;  /* 0x000000000000794d */ /* 0x000fea0003800000 */
.L_x_0:
[----:B------:R-:W-:-:S00]  /*00e0*/  BRA `(.L_x_0) ;  /* 0xfffffffc00fc7947 */ /* 0x000fc0000383ffff */
[----:B------:R-:W-:-:S00]  /*00f0*/  NOP ;  /* 0x0000000000007918 */ /* 0x000fc00000000000 */
        /* <DEDUP_REMOVED lines=8> */
.L_x_1:


//--------------------- .nv.shared.reserved.0     --------------------------
	.section	.nv.shared.reserved.0,"aw",@nobits
	.weak		__nv_reservedSMEM_offset_0_alias
	.size		__nv_reservedSMEM_offset_0_alias, 0, 64
	.other		__nv_reservedSMEM_offset_0_alias,@"STO_CUDA_RESERVED_SHARED STV_DEFAULT"
__nv_reservedSMEM_offset_0_alias:
	.zero		0
	.zero		64


//--------------------- .nv.constant0.vector_add  --------------------------
	.section	.nv.constant0.vector_add,"a",@progbits
	.sectionflags	@""
	.align	4
.nv.constant0.vector_add:
	.zero		924


//--------------------- SYMBOLS --------------------------

	.type		.nv.reservedSmem.offset0,@object
	.size		.nv.reservedSmem.offset0,0x4
